//
// Generated by NVIDIA NVVM Compiler
//
// Compiler Build ID: CL-36424714
// Cuda compilation tools, release 13.0, V13.0.88
// Based on NVVM 20.0.0
//

.version 9.0
.target sm_100
.address_size 64

	// .globl	_Z11transpuestaPiS_i
// _ZZ11transpuestaPiS_iE1s has been demoted
// _ZZ13convolucion2DPiS_S_iiiE1s has been demoted

.visible .entry _Z11transpuestaPiS_i(
	.param .u64 .ptr .align 1 _Z11transpuestaPiS_i_param_0,
	.param .u64 .ptr .align 1 _Z11transpuestaPiS_i_param_1,
	.param .u32 _Z11transpuestaPiS_i_param_2
)
{
	.reg .pred 	%p<2>;
	.reg .b32 	%r<22>;
	.reg .b64 	%rd<9>;
	// demoted variable
	.shared .align 4 .b8 _ZZ11transpuestaPiS_iE1s[256];
	ld.param.u64 	%rd1, [_Z11transpuestaPiS_i_param_0];
	ld.param.u64 	%rd2, [_Z11transpuestaPiS_i_param_1];
	ld.param.u32 	%r2, [_Z11transpuestaPiS_i_param_2];
	mov.u32 	%r3, %tid.x;
	mov.u32 	%r4, %tid.y;
	mov.u32 	%r5, %ntid.x;
	mov.u32 	%r6, %ctaid.x;
	mov.u32 	%r7, %ntid.y;
	mov.u32 	%r8, %ctaid.y;
	mov.u32 	%r9, %nctaid.x;
	mad.lo.s32 	%r10, %r9, %r8, %r6;
	mad.lo.s32 	%r11, %r10, %r7, %r4;
	mad.lo.s32 	%r1, %r11, %r5, %r3;
	mul.lo.s32 	%r12, %r2, %r2;
	setp.ge.s32 	%p1, %r1, %r12;
	@%p1 bra 	$L__BB0_2;
	div.s32 	%r13, %r1, %r2;
	cvta.to.global.u64 	%rd3, %rd1;
	cvta.to.global.u64 	%rd4, %rd2;
	mul.wide.s32 	%rd5, %r1, 4;
	add.s64 	%rd6, %rd3, %rd5;
	ld.global.u32 	%r14, [%rd6];
	shl.b32 	%r15, %r1, 2;
	mov.u32 	%r16, _ZZ11transpuestaPiS_iE1s;
	add.s32 	%r17, %r16, %r15;
	st.shared.u32 	[%r17], %r14;
	bar.sync 	0;
	ld.shared.u32 	%r18, [%r17];
	mul.lo.s32 	%r19, %r13, %r2;
	sub.s32 	%r20, %r1, %r19;
	mad.lo.s32 	%r21, %r20, %r2, %r13;
	mul.wide.s32 	%rd7, %r21, 4;
	add.s64 	%rd8, %rd4, %rd7;
	st.global.u32 	[%rd8], %r18;
$L__BB0_2:
	ret;

}
	// .globl	_Z13convolucion2DPiS_S_iii
.visible .entry _Z13convolucion2DPiS_S_iii(
	.param .u64 .ptr .align 1 _Z13convolucion2DPiS_S_iii_param_0,
	.param .u64 .ptr .align 1 _Z13convolucion2DPiS_S_iii_param_1,
	.param .u64 .ptr .align 1 _Z13convolucion2DPiS_S_iii_param_2,
	.param .u32 _Z13convolucion2DPiS_S_iii_param_3,
	.param .u32 _Z13convolucion2DPiS_S_iii_param_4,
	.param .u32 _Z13convolucion2DPiS_S_iii_param_5
)
{
	.reg .pred 	%p<39>;
	.reg .b32 	%r<83>;
	.reg .b64 	%rd<19>;
	// demoted variable
	.shared .align 4 .b8 _ZZ13convolucion2DPiS_S_iiiE1s[256];
	ld.param.u64 	%rd9, [_Z13convolucion2DPiS_S_iii_param_0];
	ld.param.u64 	%rd8, [_Z13convolucion2DPiS_S_iii_param_1];
	ld.param.u64 	%rd10, [_Z13convolucion2DPiS_S_iii_param_2];
	ld.param.u32 	%r25, [_Z13convolucion2DPiS_S_iii_param_3];
	ld.param.u32 	%r26, [_Z13convolucion2DPiS_S_iii_param_4];
	ld.param.u32 	%r27, [_Z13convolucion2DPiS_S_iii_param_5];
	cvta.to.global.u64 	%rd1, %rd9;
	cvta.to.global.u64 	%rd2, %rd10;
	mov.u32 	%r29, %tid.x;
	mov.u32 	%r30, %tid.y;
	mov.u32 	%r31, %ntid.x;
	mov.u32 	%r32, %ctaid.x;
	mov.u32 	%r33, %ntid.y;
	mov.u32 	%r34, %ctaid.y;
	mov.u32 	%r35, %nctaid.x;
	mad.lo.s32 	%r36, %r35, %r34, %r32;
	mad.lo.s32 	%r37, %r36, %r33, %r30;
	mad.lo.s32 	%r38, %r37, %r31, %r29;
	div.s32 	%r1, %r38, %r25;
	mul.lo.s32 	%r39, %r1, %r25;
	sub.s32 	%r2, %r38, %r39;
	add.s32 	%r40, %r1, -1;
	setp.gt.s32 	%p7, %r1, 0;
	setp.le.s32 	%p8, %r1, %r25;
	and.pred  	%p1, %p7, %p8;
	mad.lo.s32 	%r3, %r40, %r26, %r2;
	setp.gt.s32 	%p9, %r2, 0;
	setp.le.s32 	%p10, %r2, %r25;
	and.pred  	%p2, %p9, %p10;
	and.pred  	%p12, %p1, %p2;
	mul.wide.s32 	%rd11, %r3, 4;
	add.s64 	%rd3, %rd1, %rd11;
	mov.b32 	%r75, 0;
	not.pred 	%p13, %p12;
	@%p13 bra 	$L__BB1_2;
	ld.global.u32 	%r41, [%rd2];
	st.shared.u32 	[_ZZ13convolucion2DPiS_S_iiiE1s], %r41;
	bar.sync 	0;
	ld.global.u32 	%r42, [%rd3+-4];
	ld.shared.u32 	%r43, [_ZZ13convolucion2DPiS_S_iiiE1s];
	mul.lo.s32 	%r75, %r43, %r42;
$L__BB1_2:
	setp.gt.s32 	%p14, %r2, -1;
	setp.lt.s32 	%p15, %r2, %r25;
	and.pred  	%p3, %p14, %p15;
	and.pred  	%p16, %p1, %p3;
	not.pred 	%p17, %p16;
	@%p17 bra 	$L__BB1_4;
	ld.global.u32 	%r44, [%rd2+4];
	st.shared.u32 	[_ZZ13convolucion2DPiS_S_iiiE1s+4], %r44;
	bar.sync 	0;
	ld.global.u32 	%r45, [%rd3];
	ld.shared.u32 	%r46, [_ZZ13convolucion2DPiS_S_iiiE1s+4];
	mad.lo.s32 	%r75, %r46, %r45, %r75;
$L__BB1_4:
	add.s32 	%r47, %r2, 1;
	setp.gt.s32 	%p18, %r2, -2;
	setp.lt.s32 	%p19, %r47, %r25;
	and.pred  	%p4, %p18, %p19;
	and.pred  	%p21, %p1, %p4;
	not.pred 	%p22, %p21;
	@%p22 bra 	$L__BB1_6;
	ld.global.u32 	%r48, [%rd2+8];
	st.shared.u32 	[_ZZ13convolucion2DPiS_S_iiiE1s+8], %r48;
	bar.sync 	0;
	ld.global.u32 	%r49, [%rd3+4];
	ld.shared.u32 	%r50, [_ZZ13convolucion2DPiS_S_iiiE1s+8];
	mad.lo.s32 	%r75, %r50, %r49, %r75;
$L__BB1_6:
	setp.gt.s32 	%p23, %r1, -1;
	setp.lt.s32 	%p24, %r1, %r25;
	and.pred  	%p5, %p23, %p24;
	add.s32 	%r10, %r3, %r26;
	and.pred  	%p25, %p5, %p2;
	mul.wide.s32 	%rd12, %r27, 4;
	add.s64 	%rd4, %rd2, %rd12;
	shl.b32 	%r51, %r27, 2;
	mov.u32 	%r52, _ZZ13convolucion2DPiS_S_iiiE1s;
	add.s32 	%r11, %r52, %r51;
	mul.wide.s32 	%rd13, %r10, 4;
	add.s64 	%rd5, %rd1, %rd13;
	not.pred 	%p26, %p25;
	@%p26 bra 	$L__BB1_8;
	ld.global.u32 	%r53, [%rd4];
	st.shared.u32 	[%r11], %r53;
	bar.sync 	0;
	ld.global.u32 	%r54, [%rd5+-4];
	ld.shared.u32 	%r55, [%r11];
	mad.lo.s32 	%r75, %r55, %r54, %r75;
$L__BB1_8:
	and.pred  	%p27, %p5, %p3;
	not.pred 	%p28, %p27;
	@%p28 bra 	$L__BB1_10;
	ld.global.u32 	%r56, [%rd4+4];
	st.shared.u32 	[%r11+4], %r56;
	bar.sync 	0;
	ld.global.u32 	%r57, [%rd5];
	ld.shared.u32 	%r58, [%r11+4];
	mad.lo.s32 	%r75, %r58, %r57, %r75;
$L__BB1_10:
	and.pred  	%p29, %p5, %p4;
	not.pred 	%p30, %p29;
	@%p30 bra 	$L__BB1_12;
	ld.global.u32 	%r59, [%rd4+8];
	st.shared.u32 	[%r11+8], %r59;
	bar.sync 	0;
	ld.global.u32 	%r60, [%rd5+4];
	ld.shared.u32 	%r61, [%r11+8];
	mad.lo.s32 	%r75, %r61, %r60, %r75;
$L__BB1_12:
	add.s32 	%r62, %r1, 1;
	setp.gt.s32 	%p31, %r1, -2;
	setp.lt.s32 	%p32, %r62, %r25;
	and.pred  	%p6, %p31, %p32;
	add.s32 	%r63, %r10, %r26;
	and.pred  	%p33, %p6, %p2;
	add.s64 	%rd6, %rd4, %rd12;
	add.s32 	%r18, %r11, %r51;
	mul.wide.s32 	%rd15, %r63, 4;
	add.s64 	%rd7, %rd1, %rd15;
	not.pred 	%p34, %p33;
	@%p34 bra 	$L__BB1_14;
	ld.global.u32 	%r65, [%rd6];
	st.shared.u32 	[%r18], %r65;
	bar.sync 	0;
	ld.global.u32 	%r66, [%rd7+-4];
	ld.shared.u32 	%r67, [%r18];
	mad.lo.s32 	%r75, %r67, %r66, %r75;
$L__BB1_14:
	and.pred  	%p35, %p6, %p3;
	not.pred 	%p36, %p35;
	@%p36 bra 	$L__BB1_16;
	ld.global.u32 	%r68, [%rd6+4];
	st.shared.u32 	[%r18+4], %r68;
	bar.sync 	0;
	ld.global.u32 	%r69, [%rd7];
	ld.shared.u32 	%r70, [%r18+4];
	mad.lo.s32 	%r75, %r70, %r69, %r75;
$L__BB1_16:
	and.pred  	%p37, %p6, %p4;
	not.pred 	%p38, %p37;
	@%p38 bra 	$L__BB1_18;
	ld.global.u32 	%r71, [%rd6+8];
	st.shared.u32 	[%r18+8], %r71;
	bar.sync 	0;
	ld.global.u32 	%r72, [%rd7+4];
	ld.shared.u32 	%r73, [%r18+8];
	mad.lo.s32 	%r75, %r73, %r72, %r75;
$L__BB1_18:
	cvta.to.global.u64 	%rd16, %rd8;
	add.s64 	%rd18, %rd16, %rd13;
	st.global.u32 	[%rd18], %r75;
	ret;

}


// ===== COMPILED SASS (sm_100) =====

	.target	sm_100

	.elftype	@"ET_EXEC"


//--------------------- .note.nv.tkinfo           --------------------------
	.section	.note.nv.tkinfo,"",@"SHT_NOTE"
	.sectionflags	@"SHF_NOTE_NV_TKINFO"
	.tkinfo
        /*0018*/ 	.word	0x00000002
        /*0030*/ 	.string	""
        /*0030*/ 	.string	"ptxas"
        /*0030*/ 	.string	"Cuda compilation tools, release 13.0, V13.0.88"
        /*0030*/ 	.string	"Build cuda_13.0.r13.0/compiler.36424714_0"
        /*0030*/ 	.string	"-arch sm_100 -m 64 "



//--------------------- .note.nv.cuinfo           --------------------------
	.section	.note.nv.cuinfo,"",@"SHT_NOTE"
	.sectionflags	@"SHF_NOTE_NV_CUINFO"
        /*0018*/ 	.short	0x0002
        /*001a*/ 	.short	0x0064
        /*001c*/ 	.short	0x0082
	.zero		2


//--------------------- .nv.info                  --------------------------
	.section	.nv.info,"",@"SHT_CUDA_INFO"
	.align	4


	//----- nvinfo : EIATTR_REGCOUNT
	.align		4
        /*0000*/ 	.byte	0x04, 0x2f
        /*0002*/ 	.short	(.L_1 - .L_0)
	.align		4
.L_0:
        /*0004*/ 	.word	index@(_Z11transpuestaPiS_i)
        /*0008*/ 	.word	0x0000000e


	//----- nvinfo : EIATTR_FRAME_SIZE
	.align		4
.L_1:
        /*000c*/ 	.byte	0x04, 0x11
        /*000e*/ 	.short	(.L_3 - .L_2)
	.align		4
.L_2:
        /*0010*/ 	.word	index@(_Z11transpuestaPiS_i)
        /*0014*/ 	.word	0x00000000


	//----- nvinfo : EIATTR_REGCOUNT
	.align		4
.L_3:
        /*0018*/ 	.byte	0x04, 0x2f
        /*001a*/ 	.short	(.L_5 - .L_4)
	.align		4
.L_4:
        /*001c*/ 	.word	index@(_Z13convolucion2DPiS_S_iii)
        /*0020*/ 	.word	0x0000001e


	//----- nvinfo : EIATTR_FRAME_SIZE
	.align		4
.L_5:
        /*0024*/ 	.byte	0x04, 0x11
        /*0026*/ 	.short	(.L_7 - .L_6)
	.align		4
.L_6:
        /*0028*/ 	.word	index@(_Z13convolucion2DPiS_S_iii)
        /*002c*/ 	.word	0x00000000


	//----- nvinfo : EIATTR_MIN_STACK_SIZE
	.align		4
.L_7:
        /*0030*/ 	.byte	0x04, 0x12
        /*0032*/ 	.short	(.L_9 - .L_8)
	.align		4
.L_8:
        /*0034*/ 	.word	index@(_Z13convolucion2DPiS_S_iii)
        /*0038*/ 	.word	0x00000000


	//----- nvinfo : EIATTR_MIN_STACK_SIZE
	.align		4
.L_9:
        /*003c*/ 	.byte	0x04, 0x12
        /*003e*/ 	.short	(.L_11 - .L_10)
	.align		4
.L_10:
        /*0040*/ 	.word	index@(_Z11transpuestaPiS_i)
        /*0044*/ 	.word	0x00000000
.L_11:


//--------------------- .nv.compat                --------------------------
	.section	.nv.compat,"",@"SHT_CUDA_COMPAT_INFO"
	.align	4
        /*0000*/ 	.byte	0x02, 0x09, 0x00, 0x00, 0x02, 0x02, 0x01, 0x00, 0x02, 0x05, 0x05, 0x00, 0x03, 0x07, 0x01, 0x01
        /*0010*/ 	.byte	0x02, 0x03, 0x00, 0x00, 0x02, 0x06, 0x01, 0x00, 0x04, 0x0b, 0x08, 0x00, 0x09, 0x00, 0x00, 0x00
        /*0020*/ 	.byte	0x00, 0x00, 0x00, 0x00


//--------------------- .nv.info._Z13convolucion2DPiS_S_iii --------------------------
	.section	.nv.info._Z13convolucion2DPiS_S_iii,"",@"SHT_CUDA_INFO"
	.sectionflags	@""
	.align	4


	//----- nvinfo : EIATTR_CUDA_API_VERSION
	.align		4
        /*0000*/ 	.byte	0x04, 0x37
        /*0002*/ 	.short	(.L_13 - .L_12)
.L_12:
        /*0004*/ 	.word	0x00000082


	//----- nvinfo : EIATTR_KPARAM_INFO
	.align		4
.L_13:
        /*0008*/ 	.byte	0x04, 0x17
        /*000a*/ 	.short	(.L_15 - .L_14)
.L_14:
        /*000c*/ 	.word	0x00000000
        /*0010*/ 	.short	0x0005
        /*0012*/ 	.short	0x0020
        /*0014*/ 	.byte	0x00, 0xf0, 0x11, 0x00


	//----- nvinfo : EIATTR_KPARAM_INFO
	.align		4
.L_15:
        /*0018*/ 	.byte	0x04, 0x17
        /*001a*/ 	.short	(.L_17 - .L_16)
.L_16:
        /*001c*/ 	.word	0x00000000
        /*0020*/ 	.short	0x0004
        /*0022*/ 	.short	0x001c
        /*0024*/ 	.byte	0x00, 0xf0, 0x11, 0x00


	//----- nvinfo : EIATTR_KPARAM_INFO
	.align		4
.L_17:
        /*0028*/ 	.byte	0x04, 0x17
        /*002a*/ 	.short	(.L_19 - .L_18)
.L_18:
        /*002c*/ 	.word	0x00000000
        /*0030*/ 	.short	0x0003
        /*0032*/ 	.short	0x0018
        /*0034*/ 	.byte	0x00, 0xf0, 0x11, 0x00


	//----- nvinfo : EIATTR_KPARAM_INFO
	.align		4
.L_19:
        /*0038*/ 	.byte	0x04, 0x17
        /*003a*/ 	.short	(.L_21 - .L_20)
.L_20:
        /*003c*/ 	.word	0x00000000
        /*0040*/ 	.short	0x0002
        /*0042*/ 	.short	0x0010
        /*0044*/ 	.byte	0x00, 0xf5, 0x21, 0x00


	//----- nvinfo : EIATTR_KPARAM_INFO
	.align		4
.L_21:
        /*0048*/ 	.byte	0x04, 0x17
        /*004a*/ 	.short	(.L_23 - .L_22)
.L_22:
        /*004c*/ 	.word	0x00000000
        /*0050*/ 	.short	0x0001
        /*0052*/ 	.short	0x0008
        /*0054*/ 	.byte	0x00, 0xf5, 0x21, 0x00


	//----- nvinfo : EIATTR_KPARAM_INFO
	.align		4
.L_23:
        /*0058*/ 	.byte	0x04, 0x17
        /*005a*/ 	.short	(.L_25 - .L_24)
.L_24:
        /*005c*/ 	.word	0x00000000
        /*0060*/ 	.short	0x0000
        /*0062*/ 	.short	0x0000
        /*0064*/ 	.byte	0x00, 0xf5, 0x21, 0x00


	//----- nvinfo : EIATTR_SPARSE_MMA_MASK
	.align		4
.L_25:
        /*0068*/ 	.byte	0x03, 0x50
        /*006a*/ 	.short	0x0000


	//----- nvinfo : EIATTR_MAXREG_COUNT
	.align		4
        /*006c*/ 	.byte	0x03, 0x1b
        /*006e*/ 	.short	0x00ff


	//----- nvinfo : EIATTR_NUM_BARRIERS
	.align		4
        /*0070*/ 	.byte	0x02, 0x4c
        /*0072*/ 	.byte	0x01
	.zero		1


	//----- nvinfo : EIATTR_MERCURY_ISA_VERSION
	.align		4
        /*0074*/ 	.byte	0x03, 0x5f
        /*0076*/ 	.short	0x0101


	//----- nvinfo : EIATTR_VRC_CTA_INIT_COUNT
	.align		4
        /*0078*/ 	.byte	0x02, 0x4a
	.zero		1
	.zero		1


	//----- nvinfo : EIATTR_EXIT_INSTR_OFFSETS
	.align		4
        /*007c*/ 	.byte	0x04, 0x1c
        /*007e*/ 	.short	(.L_27 - .L_26)


	//   ....[0]....
.L_26:
        /*0080*/ 	.word	0x00000980


	//----- nvinfo : EIATTR_CBANK_PARAM_SIZE
	.align		4
.L_27:
        /*0084*/ 	.byte	0x03, 0x19
        /*0086*/ 	.short	0x0024


	//----- nvinfo : EIATTR_PARAM_CBANK
	.align		4
        /*0088*/ 	.byte	0x04, 0x0a
        /*008a*/ 	.short	(.L_29 - .L_28)
	.align		4
.L_28:
        /*008c*/ 	.word	index@(.nv.constant0._Z13convolucion2DPiS_S_iii)
        /*0090*/ 	.short	0x0380
        /*0092*/ 	.short	0x0024


	//----- nvinfo : EIATTR_SW_WAR
	.align		4
.L_29:
        /*0094*/ 	.byte	0x04, 0x36
        /*0096*/ 	.short	(.L_31 - .L_30)
.L_30:
        /*0098*/ 	.word	0x00000008
.L_31:


//--------------------- .nv.info._Z11transpuestaPiS_i --------------------------
	.section	.nv.info._Z11transpuestaPiS_i,"",@"SHT_CUDA_INFO"
	.sectionflags	@""
	.align	4


	//----- nvinfo : EIATTR_CUDA_API_VERSION
	.align		4
        /*0000*/ 	.byte	0x04, 0x37
        /*0002*/ 	.short	(.L_33 - .L_32)
.L_32:
        /*0004*/ 	.word	0x00000082


	//----- nvinfo : EIATTR_KPARAM_INFO
	.align		4
.L_33:
        /*0008*/ 	.byte	0x04, 0x17
        /*000a*/ 	.short	(.L_35 - .L_34)
.L_34:
        /*000c*/ 	.word	0x00000000
        /*0010*/ 	.short	0x0002
        /*0012*/ 	.short	0x0010
        /*0014*/ 	.byte	0x00, 0xf0, 0x11, 0x00


	//----- nvinfo : EIATTR_KPARAM_INFO
	.align		4
.L_35:
        /*0018*/ 	.byte	0x04, 0x17
        /*001a*/ 	.short	(.L_37 - .L_36)
.L_36:
        /*001c*/ 	.word	0x00000000
        /*0020*/ 	.short	0x0001
        /*0022*/ 	.short	0x0008
        /*0024*/ 	.byte	0x00, 0xf5, 0x21, 0x00


	//----- nvinfo : EIATTR_KPARAM_INFO
	.align		4
.L_37:
        /*0028*/ 	.byte	0x04, 0x17
        /*002a*/ 	.short	(.L_39 - .L_38)
.L_38:
        /*002c*/ 	.word	0x00000000
        /*0030*/ 	.short	0x0000
        /*0032*/ 	.short	0x0000
        /*0034*/ 	.byte	0x00, 0xf5, 0x21, 0x00


	//----- nvinfo : EIATTR_SPARSE_MMA_MASK
	.align		4
.L_39:
        /*0038*/ 	.byte	0x03, 0x50
        /*003a*/ 	.short	0x0000


	//----- nvinfo : EIATTR_MAXREG_COUNT
	.align		4
        /*003c*/ 	.byte	0x03, 0x1b
        /*003e*/ 	.short	0x00ff


	//----- nvinfo : EIATTR_NUM_BARRIERS
	.align		4
        /*0040*/ 	.byte	0x02, 0x4c
        /*0042*/ 	.byte	0x01
	.zero		1


	//----- nvinfo : EIATTR_MERCURY_ISA_VERSION
	.align		4
        /*0044*/ 	.byte	0x03, 0x5f
        /*0046*/ 	.short	0x0101


	//----- nvinfo : EIATTR_VRC_CTA_INIT_COUNT
	.align		4
        /*0048*/ 	.byte	0x02, 0x4a
	.zero		1
	.zero		1


	//----- nvinfo : EIATTR_EXIT_INSTR_OFFSETS
	.align		4
        /*004c*/ 	.byte	0x04, 0x1c
        /*004e*/ 	.short	(.L_41 - .L_40)


	//   ....[0]....
.L_40:
        /*0050*/ 	.word	0x000000e0


	//   ....[1]....
        /*0054*/ 	.word	0x00000370


	//----- nvinfo : EIATTR_CBANK_PARAM_SIZE
	.align		4
.L_41:
        /*0058*/ 	.byte	0x03, 0x19
        /*005a*/ 	.short	0x0014


	//----- nvinfo : EIATTR_PARAM_CBANK
	.align		4
        /*005c*/ 	.byte	0x04, 0x0a
        /*005e*/ 	.short	(.L_43 - .L_42)
	.align		4
.L_42:
        /*0060*/ 	.word	index@(.nv.constant0._Z11transpuestaPiS_i)
        /*0064*/ 	.short	0x0380
        /*0066*/ 	.short	0x0014


	//----- nvinfo : EIATTR_SW_WAR
	.align		4
.L_43:
        /*0068*/ 	.byte	0x04, 0x36
        /*006a*/ 	.short	(.L_45 - .L_44)
.L_44:
        /*006c*/ 	.word	0x00000008
.L_45:


//--------------------- .nv.callgraph             --------------------------
	.section	.nv.callgraph,"",@"SHT_CUDA_CALLGRAPH"
	.align	4
	.sectionentsize	8
	.align		4
        /*0000*/ 	.word	0x00000000
	.align		4
        /*0004*/ 	.word	0xffffffff
	.align		4
        /*0008*/ 	.word	0x00000000
	.align		4
        /*000c*/ 	.word	0xfffffffe
	.align		4
        /*0010*/ 	.word	0x00000000
	.align		4
        /*0014*/ 	.word	0xfffffffd
	.align		4
        /*0018*/ 	.word	0x00000000
	.align		4
        /*001c*/ 	.word	0xfffffffc


//--------------------- .text._Z13convolucion2DPiS_S_iii --------------------------
	.section	.text._Z13convolucion2DPiS_S_iii,"ax",@progbits
	.align	128
        .global         _Z13convolucion2DPiS_S_iii
        .type           _Z13convolucion2DPiS_S_iii,@function
        .size           _Z13convolucion2DPiS_S_iii,(.L_x_2 - _Z13convolucion2DPiS_S_iii)
        .other          _Z13convolucion2DPiS_S_iii,@"STO_CUDA_ENTRY STV_DEFAULT"
_Z13convolucion2DPiS_S_iii:
.text._Z13convolucion2DPiS_S_iii:
[----:B------:R-:W-:Y:S08]  /*0000*/  LDC R1, c[0x0][0x37c] ;  /* 0x0000df00ff017b82 */ /* 0x000ff00000000800 */
[----:B------:R-:W0:Y:S01]  /*0010*/  LDC R6, c[0x0][0x398] ;  /* 0x0000e600ff067b82 */ /* 0x000e220000000800 */
[----:B------:R-:W1:Y:S01]  /*0020*/  S2R R0, SR_CTAID.Y ;  /* 0x0000000000007919 */ /* 0x000e620000002600 */
[----:B------:R-:W2:Y:S01]  /*0030*/  LDCU UR4, c[0x0][0x360] ;  /* 0x00006c00ff0477ac */ /* 0x000ea20008000800 */
[----:B------:R-:W3:Y:S01]  /*0040*/  S2R R7, SR_TID.Y ;  /* 0x0000000000077919 */ /* 0x000ee20000002200 */
[----:B------:R-:W3:Y:S04]  /*0050*/  LDCU UR6, c[0x0][0x364] ;  /* 0x00006c80ff0677ac */ /* 0x000ee80008000800 */
[----:B------:R-:W1:Y:S01]  /*0060*/  S2UR UR5, SR_CTAID.X ;  /* 0x00000000000579c3 */ /* 0x000e620000002500 */
[----:B------:R-:W2:Y:S07]  /*0070*/  S2R R5, SR_TID.X ;  /* 0x0000000000057919 */ /* 0x000eae0000002100 */
[----:B------:R-:W1:Y:S01]  /*0080*/  LDC R9, c[0x0][0x370] ;  /* 0x0000dc00ff097b82 */ /* 0x000e620000000800 */
[----:B0-----:R-:W-:-:S04]  /*0090*/  IABS R11, R6 ;  /* 0x00000006000b7213 */ /* 0x001fc80000000000 */
[----:B------:R-:W0:Y:S01]  /*00a0*/  I2F.RP R4, R11 ;  /* 0x0000000b00047306 */ /* 0x000e220000209400 */
[----:B-1----:R-:W-:-:S07]  /*00b0*/  IMAD R0, R0, R9, UR5 ;  /* 0x0000000500007e24 */ /* 0x002fce000f8e0209 */
[----:B0-----:R-:W0:Y:S01]  /*00c0*/  MUFU.RCP R4, R4 ;  /* 0x0000000400047308 */ /* 0x001e220000001000 */
[----:B---3--:R-:W-:Y:S01]  /*00d0*/  IMAD R0, R0, UR6, R7 ;  /* 0x0000000600007c24 */ /* 0x008fe2000f8e0207 */
[----:B------:R-:W1:Y:S03]  /*00e0*/  LDCU.64 UR6, c[0x0][0x358] ;  /* 0x00006b00ff0677ac */ /* 0x000e660008000a00 */
[----:B--2---:R-:W-:-:S05]  /*00f0*/  IMAD R5, R0, UR4, R5 ;  /* 0x0000000400057c24 */ /* 0x004fca000f8e0205 */
[----:B------:R-:W-:Y:S01]  /*0100*/  IABS R0, R5 ;  /* 0x0000000500007213 */ /* 0x000fe20000000000 */
[----:B0-----:R-:W-:-:S04]  /*0110*/  VIADD R2, R4, 0xffffffe ;  /* 0x0ffffffe04027836 */ /* 0x001fc80000000000 */
[----:B------:R0:W2:Y:S02]  /*0120*/  F2I.FTZ.U32.TRUNC.NTZ R3, R2 ;  /* 0x0000000200037305 */ /* 0x0000a4000021f000 */
[----:B0-----:R-:W-:Y:S02]  /*0130*/  IMAD.MOV.U32 R2, RZ, RZ, RZ ;  /* 0x000000ffff027224 */ /* 0x001fe400078e00ff */
[----:B--2---:R-:W-:-:S04]  /*0140*/  IMAD.MOV R4, RZ, RZ, -R3 ;  /* 0x000000ffff047224 */ /* 0x004fc800078e0a03 */
[----:B------:R-:W-:-:S04]  /*0150*/  IMAD R7, R4, R11, RZ ;  /* 0x0000000b04077224 */ /* 0x000fc800078e02ff */
[----:B------:R-:W-:-:S06]  /*0160*/  IMAD.HI.U32 R3, R3, R7, R2 ;  /* 0x0000000703037227 */ /* 0x000fcc00078e0002 */
[----:B------:R-:W-:-:S04]  /*0170*/  IMAD.HI.U32 R3, R3, R0, RZ ;  /* 0x0000000003037227 */ /* 0x000fc800078e00ff */
[----:B------:R-:W-:-:S04]  /*0180*/  IMAD.MOV R2, RZ, RZ, -R3 ;  /* 0x000000ffff027224 */ /* 0x000fc800078e0a03 */
[----:B------:R-:W-:-:S05]  /*0190*/  IMAD R0, R11, R2, R0 ;  /* 0x000000020b007224 */ /* 0x000fca00078e0200 */
[----:B------:R-:W-:-:S13]  /*01a0*/  ISETP.GT.U32.AND P1, PT, R11, R0, PT ;  /* 0x000000000b00720c */ /* 0x000fda0003f24070 */
[----:B------:R-:W-:Y:S02]  /*01b0*/  @!P1 IMAD.IADD R0, R0, 0x1, -R11 ;  /* 0x0000000100009824 */ /* 0x000fe400078e0a0b */
[----:B------:R-:W-:Y:S01]  /*01c0*/  @!P1 VIADD R3, R3, 0x1 ;  /* 0x0000000103039836 */ /* 0x000fe20000000000 */
[----:B------:R-:W-:Y:S02]  /*01d0*/  ISETP.NE.AND P1, PT, R6, RZ, PT ;  /* 0x000000ff0600720c */ /* 0x000fe40003f25270 */
[----:B------:R-:W-:Y:S02]  /*01e0*/  ISETP.GE.U32.AND P0, PT, R0, R11, PT ;  /* 0x0000000b0000720c */ /* 0x000fe40003f06070 */
[----:B------:R-:W-:-:S04]  /*01f0*/  LOP3.LUT R0, R5, R6, RZ, 0x3c, !PT ;  /* 0x0000000605007212 */ /* 0x000fc800078e3cff */
[----:B------:R-:W-:-:S07]  /*0200*/  ISETP.GE.AND P2, PT, R0, RZ, PT ;  /* 0x000000ff0000720c */ /* 0x000fce0003f46270 */
[----:B------:R-:W-:-:S04]  /*0210*/  @P0 VIADD R3, R3, 0x1 ;  /* 0x0000000103030836 */ /* 0x000fc80000000000 */
[----:B------:R-:W-:-:S05]  /*0220*/  IMAD.MOV.U32 R17, RZ, RZ, R3 ;  /* 0x000000ffff117224 */ /* 0x000fca00078e0003 */
[----:B------:R-:W-:Y:S02]  /*0230*/  @!P2 IADD3 R17, PT, PT, -R17, RZ, RZ ;  /* 0x000000ff1111a210 */ /* 0x000fe40007ffe1ff */
[----:B------:R-:W-:-:S04]  /*0240*/  @!P1 LOP3.LUT R17, RZ, R6, RZ, 0x33, !PT ;  /* 0x00000006ff119212 */ /* 0x000fc800078e33ff */
[----:B------:R-:W-:Y:S01]  /*0250*/  ISETP.GT.AND P1, PT, R17, R6, PT ;  /* 0x000000061100720c */ /* 0x000fe20003f24270 */
[----:B------:R-:W-:-:S03]  /*0260*/  IMAD.MOV R0, RZ, RZ, -R17 ;  /* 0x000000ffff007224 */ /* 0x000fc600078e0a11 */
[----:B------:R-:W-:Y:S01]  /*0270*/  ISETP.GT.AND P1, PT, R17, RZ, !P1 ;  /* 0x000000ff1100720c */ /* 0x000fe20004f24270 */
[----:B------:R-:W-:-:S05]  /*0280*/  IMAD R19, R6, R0, R5 ;  /* 0x0000000006137224 */ /* 0x000fca00078e0205 */
[----:B------:R-:W-:-:S04]  /*0290*/  ISETP.GT.AND P2, PT, R19, R6, PT ;  /* 0x000000061300720c */ /* 0x000fc80003f44270 */
[----:B------:R-:W-:-:S04]  /*02a0*/  ISETP.GT.AND P2, PT, R19, RZ, !P2 ;  /* 0x000000ff1300720c */ /* 0x000fc80005744270 */
[----:B------:R-:W-:-:S13]  /*02b0*/  PLOP3.LUT P4, PT, P1, P2, PT, 0x80, 0x8 ;  /* 0x000000000008781c */ /* 0x000fda0000f85070 */
[----:B------:R-:W1:Y:S02]  /*02c0*/  @P4 LDC.64 R2, c[0x0][0x390] ;  /* 0x0000e400ff024b82 */ /* 0x000e640000000a00 */
[----:B-1----:R0:W2:Y:S06]  /*02d0*/  @P4 LDG.E R0, desc[UR6][R2.64] ;  /* 0x0000000602004981 */ /* 0x0020ac000c1e1900 */
[----:B------:R-:W1:Y:S01]  /*02e0*/  S2UR UR5, SR_CgaCtaId ;  /* 0x00000000000579c3 */ /* 0x000e620000008800 */
[----:B------:R-:W-:Y:S01]  /*02f0*/  ISETP.GE.AND P0, PT, R19, R6, PT ;  /* 0x000000061300720c */ /* 0x000fe20003f06270 */
[----:B------:R-:W-:-:S03]  /*0300*/  UMOV UR4, 0x400 ;  /* 0x0000040000047882 */ /* 0x000fc60000000000 */
[----:B------:R-:W-:-:S04]  /*0310*/  ISETP.GT.AND P0, PT, R19, -0x1, !P0 ;  /* 0xffffffff1300780c */ /* 0x000fc80004704270 */
[----:B------:R-:W-:Y:S01]  /*0320*/  PLOP3.LUT P3, PT, P1, P0, PT, 0x80, 0x8 ;  /* 0x000000000008781c */ /* 0x000fe20000f61070 */
[----:B0-----:R-:W0:-:S12]  /*0330*/  LDC.64 R2, c[0x0][0x380] ;  /* 0x0000e000ff027b82 */ /* 0x001e180000000a00 */
[----:B------:R-:W3:Y:S01]  /*0340*/  @P3 LDC.64 R8, c[0x0][0x390] ;  /* 0x0000e400ff083b82 */ /* 0x000ee20000000a00 */
[----:B-1----:R-:W-:Y:S01]  /*0350*/  ULEA UR4, UR5, UR4, 0x18 ;  /* 0x0000000405047291 */ /* 0x002fe2000f8ec0ff */
[----:B------:R-:W1:Y:S01]  /*0360*/  @P3 S2R R11, SR_CgaCtaId ;  /* 0x00000000000b3919 */ /* 0x000e620000008800 */
[----:B------:R-:W4:Y:S07]  /*0370*/  LDCU UR5, c[0x0][0x39c] ;  /* 0x00007380ff0577ac */ /* 0x000f2e0008000800 */
[----:B--2---:R2:W-:Y:S01]  /*0380*/  @P4 STS [UR4], R0 ;  /* 0x00000000ff004988 */ /* 0x0045e20008000804 */
[----:B------:R-:W-:Y:S06]  /*0390*/  @P4 BAR.SYNC.DEFER_BLOCKING 0x0 ;  /* 0x0000000000004b1d */ /* 0x000fec0000010000 */
[----:B---3--:R-:W3:Y:S01]  /*03a0*/  @P3 LDG.E R8, desc[UR6][R8.64+0x4] ;  /* 0x0000040608083981 */ /* 0x008ee2000c1e1900 */
[----:B------:R-:W-:Y:S01]  /*03b0*/  VIADD R13, R17, 0xffffffff ;  /* 0xffffffff110d7836 */ /* 0x000fe20000000000 */
[----:B------:R-:W-:-:S03]  /*03c0*/  @P3 MOV R10, 0x400 ;  /* 0x00000400000a3802 */ /* 0x000fc60000000f00 */
[----:B----4-:R-:W-:Y:S01]  /*03d0*/  IMAD R13, R13, UR5, R19 ;  /* 0x000000050d0d7c24 */ /* 0x010fe2000f8e0213 */
[----:B-1----:R-:W-:Y:S02]  /*03e0*/  @P3 LEA R21, R11, R10, 0x18 ;  /* 0x0000000a0b153211 */ /* 0x002fe400078ec0ff */
[----:B------:R-:W1:Y:S01]  /*03f0*/  @P4 LDS R10, [UR4] ;  /* 0x00000004ff0a4984 */ /* 0x000e620008000800 */
[----:B0-----:R-:W-:-:S05]  /*0400*/  IMAD.WIDE R4, R13, 0x4, R2 ;  /* 0x000000040d047825 */ /* 0x001fca00078e0202 */
[----:B------:R-:W1:Y:S04]  /*0410*/  @P4 LDG.E R7, desc[UR6][R4.64+-0x4] ;  /* 0xfffffc0604074981 */ /* 0x000e68000c1e1900 */
[----:B---3--:R-:W-:Y:S01]  /*0420*/  @P3 STS [R21+0x4], R8 ;  /* 0x0000040815003388 */ /* 0x008fe20000000800 */
[----:B------:R-:W-:Y:S06]  /*0430*/  @P3 BAR.SYNC.DEFER_BLOCKING 0x0 ;  /* 0x0000000000003b1d */ /* 0x000fec0000010000 */
[----:B------:R-:W3:Y:S01]  /*0440*/  @P3 LDG.E R9, desc[UR6][R4.64] ;  /* 0x0000000604093981 */ /* 0x000ee2000c1e1900 */
[----:B------:R-:W-:Y:S01]  /*0450*/  VIADD R15, R19, 0x1 ;  /* 0x00000001130f7836 */ /* 0x000fe20000000000 */
[----:B------:R-:W-:Y:S01]  /*0460*/  ISETP.GE.AND P6, PT, R17, R6, PT ;  /* 0x000000061100720c */ /* 0x000fe20003fc6270 */
[----:B--2---:R-:W-:Y:S01]  /*0470*/  IMAD.MOV.U32 R0, RZ, RZ, RZ ;  /* 0x000000ffff007224 */ /* 0x004fe200078e00ff */
[----:B------:R-:W3:Y:S01]  /*0480*/  @P3 LDS R11, [R21+0x4] ;  /* 0x00000400150b3984 */ /* 0x000ee20000000800 */
[----:B-1----:R-:W-:Y:S01]  /*0490*/  @P4 IMAD R0, R7, R10, RZ ;  /* 0x0000000a07004224 */ /* 0x002fe200078e02ff */
[----:B------:R-:W-:-:S02]  /*04a0*/  ISETP.GE.AND P5, PT, R15, R6, PT ;  /* 0x000000060f00720c */ /* 0x000fc40003fa6270 */
[----:B------:R-:W-:Y:S02]  /*04b0*/  IADD3 R15, PT, PT, R17, 0x1, RZ ;  /* 0x00000001110f7810 */ /* 0x000fe40007ffe0ff */
[----:B------:R-:W-:Y:S02]  /*04c0*/  ISETP.GT.AND P5, PT, R19, -0x2, !P5 ;  /* 0xfffffffe1300780c */ /* 0x000fe40006fa4270 */
[----:B------:R-:W-:Y:S01]  /*04d0*/  ISETP.GT.AND P6, PT, R17, -0x1, !P6 ;  /* 0xffffffff1100780c */ /* 0x000fe200077c4270 */
[----:B------:R-:W0:Y:S01]  /*04e0*/  LDC R19, c[0x0][0x3a0] ;  /* 0x0000e800ff137b82 */ /* 0x000e220000000800 */
[----:B------:R-:W-:Y:S02]  /*04f0*/  P2R R7, PR, RZ, 0x20 ;  /* 0x00000020ff077803 */ /* 0x000fe40000000000 */
[----:B------:R-:W-:Y:S02]  /*0500*/  ISETP.GE.AND P5, PT, R15, R6, PT ;  /* 0x000000060f00720c */ /* 0x000fe40003fa6270 */
[----:B------:R-:W-:-:S02]  /*0510*/  ISETP.NE.AND P4, PT, R7, RZ, PT ;  /* 0x000000ff0700720c */ /* 0x000fc40003f85270 */
[----:B------:R-:W-:Y:S02]  /*0520*/  ISETP.GT.AND P5, PT, R17, -0x2, !P5 ;  /* 0xfffffffe1100780c */ /* 0x000fe40006fa4270 */
[----:B------:R-:W-:Y:S02]  /*0530*/  PLOP3.LUT P1, PT, P1, P4, PT, 0x80, 0x8 ;  /* 0x000000000008781c */ /* 0x000fe40000f29070 */
[----:B------:R-:W-:Y:S02]  /*0540*/  PLOP3.LUT P4, PT, P6, P2, PT, 0x80, 0x8 ;  /* 0x000000000008781c */ /* 0x000fe40003785070 */
[----:B------:R-:W-:Y:S02]  /*0550*/  P2R R6, PR, RZ, 0x2 ;  /* 0x00000002ff067803 */ /* 0x000fe40000000000 */
[----:B------:R-:W-:Y:S02]  /*0560*/  ISETP.NE.AND P1, PT, R7, RZ, PT ;  /* 0x000000ff0700720c */ /* 0x000fe40003f25270 */
[----:B------:R-:W-:Y:S01]  /*0570*/  PLOP3.LUT P2, PT, P5, P2, PT, 0x80, 0x8 ;  /* 0x000000000008781c */ /* 0x000fe20002f45070 */
[----:B---3--:R-:W-:Y:S01]  /*0580*/  @P3 IMAD R0, R9, R11, R0 ;  /* 0x0000000b09003224 */ /* 0x008fe200078e0200 */
[----:B------:R-:W-:-:S02]  /*0590*/  PLOP3.LUT P3, PT, P6, P0, PT, 0x80, 0x8 ;  /* 0x000000000008781c */ /* 0x000fc40003761070 */
[----:B------:R-:W-:Y:S02]  /*05a0*/  PLOP3.LUT P0, PT, P5, P0, PT, 0x80, 0x8 ;  /* 0x000000000008781c */ /* 0x000fe40002f01070 */
[----:B------:R-:W-:Y:S02]  /*05b0*/  PLOP3.LUT P6, PT, P6, P1, PT, 0x80, 0x8 ;  /* 0x000000000008781c */ /* 0x000fe400037c3070 */
[----:B------:R-:W-:Y:S02]  /*05c0*/  PLOP3.LUT P5, PT, P5, P1, PT, 0x80, 0x8 ;  /* 0x000000000008781c */ /* 0x000fe40002fa3070 */
[----:B------:R-:W-:Y:S02]  /*05d0*/  ISETP.NE.AND P1, PT, R6, RZ, PT ;  /* 0x000000ff0600720c */ /* 0x000fe40003f25270 */
[----:B------:R-:W0:Y:S11]  /*05e0*/  LDC.64 R6, c[0x0][0x390] ;  /* 0x0000e400ff067b82 */ /* 0x000e360000000a00 */
[----:B------:R-:W1:Y:S02]  /*05f0*/  @P1 LDC.64 R8, c[0x0][0x390] ;  /* 0x0000e400ff081b82 */ /* 0x000e640000000a00 */
[----:B-1----:R-:W2:Y:S01]  /*0600*/  @P1 LDG.E R12, desc[UR6][R8.64+0x8] ;  /* 0x00000806080c1981 */ /* 0x002ea2000c1e1900 */
[----:B------:R-:W-:Y:S01]  /*0610*/  @P1 MOV R10, 0x400 ;  /* 0x00000400000a1802 */ /* 0x000fe20000000f00 */
[----:B0-----:R-:W-:Y:S01]  /*0620*/  IMAD.WIDE R6, R19, 0x4, R6 ;  /* 0x0000000413067825 */ /* 0x001fe200078e0206 */
[----:B------:R-:W0:Y:S02]  /*0630*/  @P1 S2R R11, SR_CgaCtaId ;  /* 0x00000000000b1919 */ /* 0x000e240000008800 */
[----:B0-----:R-:W-:-:S05]  /*0640*/  @P1 LEA R25, R11, R10, 0x18 ;  /* 0x0000000a0b191211 */ /* 0x001fca00078ec0ff */
[----:B--2---:R0:W-:Y:S01]  /*0650*/  @P1 STS [R25+0x8], R12 ;  /* 0x0000080c19001388 */ /* 0x0041e20000000800 */
[----:B------:R-:W-:Y:S06]  /*0660*/  @P1 BAR.SYNC.DEFER_BLOCKING 0x0 ;  /* 0x0000000000001b1d */ /* 0x000fec0000010000 */
[----:B------:R-:W2:Y:S01]  /*0670*/  @P4 LDG.E R17, desc[UR6][R6.64] ;  /* 0x0000000606114981 */ /* 0x000ea2000c1e1900 */
[----:B------:R-:W-:-:S03]  /*0680*/  LEA R16, R19, UR4, 0x2 ;  /* 0x0000000413107c11 */ /* 0x000fc6000f8e10ff */
[----:B------:R-:W1:Y:S04]  /*0690*/  @P1 LDS R10, [R25+0x8] ;  /* 0x00000800190a1984 */ /* 0x000e680000000800 */
[----:B------:R3:W1:Y:S04]  /*06a0*/  @P1 LDG.E R11, desc[UR6][R4.64+0x4] ;  /* 0x00000406040b1981 */ /* 0x000668000c1e1900 */
[----:B--2---:R2:W-:Y:S01]  /*06b0*/  @P4 STS [R16], R17 ;  /* 0x0000001110004388 */ /* 0x0045e20000000800 */
[----:B------:R-:W-:Y:S06]  /*06c0*/  @P4 BAR.SYNC.DEFER_BLOCKING 0x0 ;  /* 0x0000000000004b1d */ /* 0x000fec0000010000 */
[----:B------:R-:W4:Y:S01]  /*06d0*/  @P3 LDG.E R21, desc[UR6][R6.64+0x4] ;  /* 0x0000040606153981 */ /* 0x000f22000c1e1900 */
[----:B------:R-:W-:-:S03]  /*06e0*/  VIADD R13, R13, UR5 ;  /* 0x000000050d0d7c36 */ /* 0x000fc60008000000 */
[----:B------:R-:W5:Y:S01]  /*06f0*/  @P4 LDS R15, [R16] ;  /* 0x00000000100f4984 */ /* 0x000f620000000800 */
[----:B------:R-:W-:-:S05]  /*0700*/  IMAD.WIDE R8, R13, 0x4, R2 ;  /* 0x000000040d087825 */ /* 0x000fca00078e0202 */
[----:B0-----:R-:W5:Y:S04]  /*0710*/  @P4 LDG.E R12, desc[UR6][R8.64+-0x4] ;  /* 0xfffffc06080c4981 */ /* 0x001f68000c1e1900 */
[----:B----4-:R0:W-:Y:S01]  /*0720*/  @P3 STS [R16+0x4], R21 ;  /* 0x0000041510003388 */ /* 0x0101e20000000800 */
[----:B------:R-:W-:Y:S06]  /*0730*/  @P3 BAR.SYNC.DEFER_BLOCKING 0x0 ;  /* 0x0000000000003b1d */ /* 0x000fec0000010000 */
[----:B------:R-:W4:Y:S04]  /*0740*/  @P6 LDG.E R23, desc[UR6][R6.64+0x8] ;  /* 0x0000080606176981 */ /* 0x000f28000c1e1900 */
[----:B--2---:R-:W2:Y:S04]  /*0750*/  @P3 LDG.E R17, desc[UR6][R8.64] ;  /* 0x0000000608113981 */ /* 0x004ea8000c1e1900 */
[----:B------:R-:W2:Y:S01]  /*0760*/  @P3 LDS R14, [R16+0x4] ;  /* 0x00000400100e3984 */ /* 0x000ea20000000800 */
[----:B---3--:R-:W-:-:S03]  /*0770*/  IMAD.WIDE R4, R19, 0x4, R6 ;  /* 0x0000000413047825 */ /* 0x008fc600078e0206 */
[----:B----4-:R3:W-:Y:S01]  /*0780*/  @P6 STS [R16+0x8], R23 ;  /* 0x0000081710006388 */ /* 0x0107e20000000800 */
[----:B------:R-:W-:Y:S06]  /*0790*/  @P6 BAR.SYNC.DEFER_BLOCKING 0x0 ;  /* 0x0000000000006b1d */ /* 0x000fec0000010000 */
[----:B------:R-:W4:Y:S01]  /*07a0*/  @P2 LDG.E R25, desc[UR6][R4.64] ;  /* 0x0000000604192981 */ /* 0x000f22000c1e1900 */
[----:B------:R-:W-:-:S03]  /*07b0*/  IMAD R20, R19, 0x4, R16 ;  /* 0x0000000413147824 */ /* 0x000fc600078e0210 */
[----:B------:R-:W2:Y:S04]  /*07c0*/  @P6 LDS R18, [R16+0x8] ;  /* 0x0000080010126984 */ /* 0x000ea80000000800 */
[----:B------:R1:W2:Y:S04]  /*07d0*/  @P6 LDG.E R19, desc[UR6][R8.64+0x4] ;  /* 0x0000040608136981 */ /* 0x0002a8000c1e1900 */
[----:B----4-:R4:W-:Y:S01]  /*07e0*/  @P2 STS [R20], R25 ;  /* 0x0000001914002388 */ /* 0x0109e20000000800 */
[----:B------:R-:W-:Y:S06]  /*07f0*/  @P2 BAR.SYNC.DEFER_BLOCKING 0x0 ;  /* 0x0000000000002b1d */ /* 0x000fec0000010000 */
[----:B------:R-:W5:Y:S01]  /*0800*/  @P0 LDG.E R27, desc[UR6][R4.64+0x4] ;  /* 0x00000406041b0981 */ /* 0x000f62000c1e1900 */
[----:B------:R-:W-:-:S03]  /*0810*/  VIADD R7, R13, UR5 ;  /* 0x000000050d077c36 */ /* 0x000fc60008000000 */
[----:B------:R-:W2:Y:S01]  /*0820*/  @P2 LDS R22, [R20] ;  /* 0x0000000014162984 */ /* 0x000ea20000000800 */
[----:B------:R-:W-:Y:S02]  /*0830*/  IMAD.WIDE R2, R7, 0x4, R2 ;  /* 0x0000000407027825 */ /* 0x000fe400078e0202 */
[----:B------:R-:W2:Y:S03]  /*0840*/  LDC.64 R6, c[0x0][0x388] ;  /* 0x0000e200ff067b82 */ /* 0x000ea60000000a00 */
[----:B0-----:R-:W2:Y:S04]  /*0850*/  @P2 LDG.E R21, desc[UR6][R2.64+-0x4] ;  /* 0xfffffc0602152981 */ /* 0x001ea8000c1e1900 */
[----:B-----5:R-:W-:Y:S01]  /*0860*/  @P0 STS [R20+0x4], R27 ;  /* 0x0000041b14000388 */ /* 0x020fe20000000800 */
[----:B------:R-:W-:Y:S06]  /*0870*/  @P0 BAR.SYNC.DEFER_BLOCKING 0x0 ;  /* 0x0000000000000b1d */ /* 0x000fec0000010000 */
[----:B---3--:R-:W3:Y:S04]  /*0880*/  @P5 LDG.E R23, desc[UR6][R4.64+0x8] ;  /* 0x0000080604175981 */ /* 0x008ee8000c1e1900 */
[----:B------:R-:W5:Y:S04]  /*0890*/  @P0 LDG.E R9, desc[UR6][R2.64] ;  /* 0x0000000602090981 */ /* 0x000f68000c1e1900 */
[----:B-1----:R-:W5:Y:S04]  /*08a0*/  @P0 LDS R8, [R20+0x4] ;  /* 0x0000040014080984 */ /* 0x002f680000000800 */
[----:B---3--:R-:W-:Y:S01]  /*08b0*/  @P5 STS [R20+0x8], R23 ;  /* 0x0000081714005388 */ /* 0x008fe20000000800 */
[----:B------:R-:W-:Y:S06]  /*08c0*/  @P5 BAR.SYNC.DEFER_BLOCKING 0x0 ;  /* 0x0000000000005b1d */ /* 0x000fec0000010000 */
[----:B----4-:R-:W3:Y:S04]  /*08d0*/  @P5 LDG.E R25, desc[UR6][R2.64+0x4] ;  /* 0x0000040602195981 */ /* 0x010ee8000c1e1900 */
[----:B------:R-:W3:Y:S01]  /*08e0*/  @P5 LDS R16, [R20+0x8] ;  /* 0x0000080014105984 */ /* 0x000ee20000000800 */
[----:B------:R-:W-:-:S04]  /*08f0*/  @P1 IMAD R0, R11, R10, R0 ;  /* 0x0000000a0b001224 */ /* 0x000fc800078e0200 */
[----:B------:R-:W-:-:S04]  /*0900*/  @P4 IMAD R0, R12, R15, R0 ;  /* 0x0000000f0c004224 */ /* 0x000fc800078e0200 */
[----:B--2---:R-:W-:-:S04]  /*0910*/  @P3 IMAD R0, R17, R14, R0 ;  /* 0x0000000e11003224 */ /* 0x004fc800078e0200 */
[----:B------:R-:W-:-:S04]  /*0920*/  @P6 IMAD R0, R19, R18, R0 ;  /* 0x0000001213006224 */ /* 0x000fc800078e0200 */
[----:B------:R-:W-:-:S04]  /*0930*/  @P2 IMAD R0, R21, R22, R0 ;  /* 0x0000001615002224 */ /* 0x000fc800078e0200 */
[----:B-----5:R-:W-:Y:S02]  /*0940*/  @P0 IMAD R0, R9, R8, R0 ;  /* 0x0000000809000224 */ /* 0x020fe400078e0200 */
[----:B------:R-:W-:-:S04]  /*0950*/  IMAD.WIDE R6, R13, 0x4, R6 ;  /* 0x000000040d067825 */ /* 0x000fc800078e0206 */
[----:B---3--:R-:W-:-:S05]  /*0960*/  @P5 IMAD R0, R25, R16, R0 ;  /* 0x0000001019005224 */ /* 0x008fca00078e0200 */
[----:B------:R-:W-:Y:S01]  /*0970*/  STG.E desc[UR6][R6.64], R0 ;  /* 0x0000000006007986 */ /* 0x000fe2000c101906 */
[----:B------:R-:W-:Y:S05]  /*0980*/  EXIT ;  /* 0x000000000000794d */ /* 0x000fea0003800000 */
.L_x_0:
[----:B------:R-:W-:-:S00]  /*0990*/  BRA `(.L_x_0) ;  /* 0xfffffffc00fc7947 */ /* 0x000fc0000383ffff */
[----:B------:R-:W-:-:S00]  /*09a0*/  NOP ;  /* 0x0000000000007918 */ /* 0x000fc00000000000 */
        /* <DEDUP_REMOVED lines=13> */
.L_x_2:


//--------------------- .text._Z11transpuestaPiS_i --------------------------
	.section	.text._Z11transpuestaPiS_i,"ax",@progbits
	.align	128
        .global         _Z11transpuestaPiS_i
        .type           _Z11transpuestaPiS_i,@function
        .size           _Z11transpuestaPiS_i,(.L_x_3 - _Z11transpuestaPiS_i)
        .other          _Z11transpuestaPiS_i,@"STO_CUDA_ENTRY STV_DEFAULT"
_Z11transpuestaPiS_i:
.text._Z11transpuestaPiS_i:
[----:B------:R-:W-:Y:S01]  /*0000*/  LDC R1, c[0x0][0x37c] ;  /* 0x0000df00ff017b82 */ /* 0x000fe20000000800 */
[----:B------:R-:W0:Y:S01]  /*0010*/  S2R R2, SR_CTAID.Y ;  /* 0x0000000000027919 */ /* 0x000e220000002600 */
[----:B------:R-:W1:Y:S06]  /*0020*/  LDCU UR4, c[0x0][0x360] ;  /* 0x00006c00ff0477ac */ /* 0x000e6c0008000800 */
[----:B------:R-:W0:Y:S01]  /*0030*/  S2UR UR5, SR_CTAID.X ;  /* 0x00000000000579c3 */ /* 0x000e220000002500 */
[----:B------:R-:W2:Y:S01]  /*0040*/  S2R R5, SR_TID.Y ;  /* 0x0000000000057919 */ /* 0x000ea20000002200 */
[----:B------:R-:W2:Y:S01]  /*0050*/  LDCU UR6, c[0x0][0x364] ;  /* 0x00006c80ff0677ac */ /* 0x000ea20008000800 */
[----:B------:R-:W1:Y:S05]  /*0060*/  S2R R3, SR_TID.X ;  /* 0x0000000000037919 */ /* 0x000e6a0000002100 */
[----:B------:R-:W0:Y:S08]  /*0070*/  LDC R7, c[0x0][0x370] ;  /* 0x0000dc00ff077b82 */ /* 0x000e300000000800 */
[----:B------:R-:W3:Y:S01]  /*0080*/  LDC R0, c[0x0][0x390] ;  /* 0x0000e400ff007b82 */ /* 0x000ee20000000800 */
[----:B0-----:R-:W-:-:S04]  /*0090*/  IMAD R2, R2, R7, UR5 ;  /* 0x0000000502027e24 */ /* 0x001fc8000f8e0207 */
[----:B--2---:R-:W-:Y:S02]  /*00a0*/  IMAD R2, R2, UR6, R5 ;  /* 0x0000000602027c24 */ /* 0x004fe4000f8e0205 */
[----:B---3--:R-:W-:Y:S02]  /*00b0*/  IMAD R4, R0, R0, RZ ;  /* 0x0000000000047224 */ /* 0x008fe400078e02ff */
[----:B-1----:R-:W-:-:S05]  /*00c0*/  IMAD R3, R2, UR4, R3 ;  /* 0x0000000402037c24 */ /* 0x002fca000f8e0203 */
[----:B------:R-:W-:-:S13]  /*00d0*/  ISETP.GE.AND P0, PT, R3, R4, PT ;  /* 0x000000040300720c */ /* 0x000fda0003f06270 */
[----:B------:R-:W-:Y:S05]  /*00e0*/  @P0 EXIT ;  /* 0x000000000000094d */ /* 0x000fea0003800000 */
[----:B------:R-:W0:Y:S01]  /*00f0*/  LDC.64 R4, c[0x0][0x380] ;  /* 0x0000e000ff047b82 */ /* 0x000e220000000a00 */
[----:B------:R-:W1:Y:S01]  /*0100*/  LDCU.64 UR6, c[0x0][0x358] ;  /* 0x00006b00ff0677ac */ /* 0x000e620008000a00 */
[----:B0-----:R-:W-:-:S05]  /*0110*/  IMAD.WIDE R4, R3, 0x4, R4 ;  /* 0x0000000403047825 */ /* 0x001fca00078e0204 */
[----:B-1----:R0:W2:Y:S01]  /*0120*/  LDG.E R8, desc[UR6][R4.64] ;  /* 0x0000000604087981 */ /* 0x0020a2000c1e1900 */
[----:B------:R-:W-:Y:S01]  /*0130*/  IABS R11, R0 ;  /* 0x00000000000b7213 */ /* 0x000fe20000000000 */
[----:B------:R-:W1:Y:S01]  /*0140*/  S2UR UR5, SR_CgaCtaId ;  /* 0x00000000000579c3 */ /* 0x000e620000008800 */
[----:B------:R-:W-:Y:S02]  /*0150*/  UMOV UR4, 0x400 ;  /* 0x0000040000047882 */ /* 0x000fe40000000000 */
[----:B------:R-:W3:Y:S01]  /*0160*/  I2F.RP R2, R11 ;  /* 0x0000000b00027306 */ /* 0x000ee20000209400 */
[----:B0-----:R-:W-:-:S07]  /*0170*/  IABS R4, R3 ;  /* 0x0000000300047213 */ /* 0x001fce0000000000 */
[----:B---3--:R-:W0:Y:S01]  /*0180*/  MUFU.RCP R2, R2 ;  /* 0x0000000200027308 */ /* 0x008e220000001000 */
[----:B-1----:R-:W-:Y:S01]  /*0190*/  ULEA UR4, UR5, UR4, 0x18 ;  /* 0x0000000405047291 */ /* 0x002fe2000f8ec0ff */
[----:B0-----:R-:W-:-:S06]  /*01a0*/  IADD3 R6, PT, PT, R2, 0xffffffe, RZ ;  /* 0x0ffffffe02067810 */ /* 0x001fcc0007ffe0ff */
[----:B------:R0:W1:Y:S02]  /*01b0*/  F2I.FTZ.U32.TRUNC.NTZ R7, R6 ;  /* 0x0000000600077305 */ /* 0x000064000021f000 */
[----:B0-----:R-:W-:Y:S01]  /*01c0*/  IMAD.MOV.U32 R6, RZ, RZ, RZ ;  /* 0x000000ffff067224 */ /* 0x001fe200078e00ff */
[----:B-1----:R-:W-:-:S05]  /*01d0*/  IADD3 R10, PT, PT, RZ, -R7, RZ ;  /* 0x80000007ff0a7210 */ /* 0x002fca0007ffe0ff */
[----:B------:R-:W-:-:S04]  /*01e0*/  IMAD R9, R10, R11, RZ ;  /* 0x0000000b0a097224 */ /* 0x000fc800078e02ff */
[----:B------:R-:W-:Y:S01]  /*01f0*/  IMAD.HI.U32 R7, R7, R9, R6 ;  /* 0x0000000907077227 */ /* 0x000fe200078e0006 */
[----:B------:R-:W-:-:S05]  /*0200*/  LEA R9, R3, UR4, 0x2 ;  /* 0x0000000403097c11 */ /* 0x000fca000f8e10ff */
[----:B------:R-:W-:-:S05]  /*0210*/  IMAD.HI.U32 R7, R7, R4, RZ ;  /* 0x0000000407077227 */ /* 0x000fca00078e00ff */
[----:B------:R-:W-:-:S05]  /*0220*/  IADD3 R2, PT, PT, -R7, RZ, RZ ;  /* 0x000000ff07027210 */ /* 0x000fca0007ffe1ff */
[C---:B------:R-:W-:Y:S02]  /*0230*/  IMAD R2, R11.reuse, R2, R4 ;  /* 0x000000020b027224 */ /* 0x040fe400078e0204 */
[----:B------:R-:W0:Y:S03]  /*0240*/  LDC.64 R4, c[0x0][0x388] ;  /* 0x0000e200ff047b82 */ /* 0x000e260000000a00 */
[----:B------:R-:W-:-:S13]  /*0250*/  ISETP.GT.U32.AND P2, PT, R11, R2, PT ;  /* 0x000000020b00720c */ /* 0x000fda0003f44070 */
[----:B------:R-:W-:Y:S01]  /*0260*/  @!P2 IMAD.IADD R2, R2, 0x1, -R11 ;  /* 0x000000010202a824 */ /* 0x000fe200078e0a0b */
[----:B------:R-:W-:Y:S02]  /*0270*/  @!P2 IADD3 R7, PT, PT, R7, 0x1, RZ ;  /* 0x000000010707a810 */ /* 0x000fe40007ffe0ff */
[----:B------:R-:W-:Y:S02]  /*0280*/  ISETP.NE.AND P2, PT, R0, RZ, PT ;  /* 0x000000ff0000720c */ /* 0x000fe40003f45270 */
[----:B------:R-:W-:Y:S02]  /*0290*/  ISETP.GE.U32.AND P0, PT, R2, R11, PT ;  /* 0x0000000b0200720c */ /* 0x000fe40003f06070 */
[----:B------:R-:W-:-:S04]  /*02a0*/  LOP3.LUT R2, R3, R0, RZ, 0x3c, !PT ;  /* 0x0000000003027212 */ /* 0x000fc800078e3cff */
[----:B------:R-:W-:-:S07]  /*02b0*/  ISETP.GE.AND P1, PT, R2, RZ, PT ;  /* 0x000000ff0200720c */ /* 0x000fce0003f26270 */
[----:B------:R-:W-:-:S06]  /*02c0*/  @P0 VIADD R7, R7, 0x1 ;  /* 0x0000000107070836 */ /* 0x000fcc0000000000 */
[----:B------:R-:W-:Y:S02]  /*02d0*/  @!P1 IADD3 R7, PT, PT, -R7, RZ, RZ ;  /* 0x000000ff07079210 */ /* 0x000fe40007ffe1ff */
[----:B------:R-:W-:-:S04]  /*02e0*/  @!P2 LOP3.LUT R7, RZ, R0, RZ, 0x33, !PT ;  /* 0x00000000ff07a212 */ /* 0x000fc800078e33ff */
[----:B------:R-:W-:-:S05]  /*02f0*/  IADD3 R2, PT, PT, -R7, RZ, RZ ;  /* 0x000000ff07027210 */ /* 0x000fca0007ffe1ff */
[----:B------:R-:W-:-:S04]  /*0300*/  IMAD R3, R0, R2, R3 ;  /* 0x0000000200037224 */ /* 0x000fc800078e0203 */
[----:B------:R-:W-:-:S04]  /*0310*/  IMAD R3, R3, R0, R7 ;  /* 0x0000000003037224 */ /* 0x000fc800078e0207 */
[----:B0-----:R-:W-:Y:S01]  /*0320*/  IMAD.WIDE R2, R3, 0x4, R4 ;  /* 0x0000000403027825 */ /* 0x001fe200078e0204 */
[----:B--2---:R-:W-:Y:S01]  /*0330*/  STS [R9], R8 ;  /* 0x0000000809007388 */ /* 0x004fe20000000800 */
[----:B------:R-:W-:Y:S06]  /*0340*/  BAR.SYNC.DEFER_BLOCKING 0x0 ;  /* 0x0000000000007b1d */ /* 0x000fec0000010000 */
[----:B------:R-:W0:Y:S04]  /*0350*/  LDS R11, [R9] ;  /* 0x00000000090b7984 */ /* 0x000e280000000800 */
[----:B0-----:R-:W-:Y:S01]  /*0360*/  STG.E desc[UR6][R2.64], R11 ;  /* 0x0000000b02007986 */ /* 0x001fe2000c101906 */
[----:B------:R-:W-:Y:S05]  /*0370*/  EXIT ;  /* 0x000000000000794d */ /* 0x000fea0003800000 */
.L_x_1:
        /* <DEDUP_REMOVED lines=16> */
.L_x_3:


//--------------------- .nv.shared._Z13convolucion2DPiS_S_iii --------------------------
	.section	.nv.shared._Z13convolucion2DPiS_S_iii,"aw",@nobits
	.sectionflags	@""
	.align	4
.nv.shared._Z13convolucion2DPiS_S_iii:
	.zero		1280


//--------------------- .nv.shared.reserved.0     --------------------------
	.section	.nv.shared.reserved.0,"aw",@nobits
	.weak		__nv_reservedSMEM_offset_0_alias
	.size		__nv_reservedSMEM_offset_0_alias, 0, 64
	.other		__nv_reservedSMEM_offset_0_alias,@"STO_CUDA_RESERVED_SHARED STV_DEFAULT"
__nv_reservedSMEM_offset_0_alias:
	.zero		0
	.zero		64


//--------------------- .nv.shared._Z11transpuestaPiS_i --------------------------
	.section	.nv.shared._Z11transpuestaPiS_i,"aw",@nobits
	.sectionflags	@""
	.align	4
.nv.shared._Z11transpuestaPiS_i:
	.zero		1280


//--------------------- .nv.constant0._Z13convolucion2DPiS_S_iii --------------------------
	.section	.nv.constant0._Z13convolucion2DPiS_S_iii,"a",@progbits
	.sectionflags	@""
	.align	4
.nv.constant0._Z13convolucion2DPiS_S_iii:
	.zero		932


//--------------------- .nv.constant0._Z11transpuestaPiS_i --------------------------
	.section	.nv.constant0._Z11transpuestaPiS_i,"a",@progbits
	.sectionflags	@""
	.align	4
.nv.constant0._Z11transpuestaPiS_i:
	.zero		916


//--------------------- SYMBOLS --------------------------

	.type		.nv.reservedSmem.offset0,@object
	.size		.nv.reservedSmem.offset0,0x4
	.type		.nv.reservedSmem.cap,@object
	.size		.nv.reservedSmem.cap,0x4
